//
// Generated by NVIDIA NVVM Compiler
//
// Compiler Build ID: CL-36424714
// Cuda compilation tools, release 13.0, V13.0.88
// Based on NVVM 20.0.0
//

.version 9.0
.target sm_100
.address_size 64

	// .globl	_Z16dosharpen_kernelPdS_iiii

.visible .entry _Z16dosharpen_kernelPdS_iiii(
	.param .u64 .ptr .align 1 _Z16dosharpen_kernelPdS_iiii_param_0,
	.param .u64 .ptr .align 1 _Z16dosharpen_kernelPdS_iiii_param_1,
	.param .u32 _Z16dosharpen_kernelPdS_iiii_param_2,
	.param .u32 _Z16dosharpen_kernelPdS_iiii_param_3,
	.param .u32 _Z16dosharpen_kernelPdS_iiii_param_4,
	.param .u32 _Z16dosharpen_kernelPdS_iiii_param_5
)
{
	.reg .pred 	%p<16>;
	.reg .b32 	%r<79>;
	.reg .b32 	%f<7>;
	.reg .b64 	%rd<11>;
	.reg .b64 	%fd<116>;

	ld.param.u64 	%rd4, [_Z16dosharpen_kernelPdS_iiii_param_0];
	ld.param.u64 	%rd5, [_Z16dosharpen_kernelPdS_iiii_param_1];
	ld.param.u32 	%r29, [_Z16dosharpen_kernelPdS_iiii_param_2];
	ld.param.u32 	%r27, [_Z16dosharpen_kernelPdS_iiii_param_3];
	ld.param.u32 	%r28, [_Z16dosharpen_kernelPdS_iiii_param_5];
	cvta.to.global.u64 	%rd1, %rd5;
	mov.u32 	%r30, %ntid.x;
	mov.u32 	%r31, %ctaid.x;
	mov.u32 	%r32, %tid.x;
	mad.lo.s32 	%r1, %r30, %r31, %r32;
	div.s32 	%r2, %r1, %r27;
	setp.ge.s32 	%p1, %r2, %r29;
	setp.lt.s32 	%p2, %r28, 0;
	or.pred  	%p3, %p1, %p2;
	@%p3 bra 	$L__BB0_15;
	cvta.to.global.u64 	%rd6, %rd4;
	neg.s32 	%r75, %r28;
	mul.wide.s32 	%rd7, %r1, 8;
	add.s64 	%rd2, %rd6, %rd7;
	mul.lo.s32 	%r33, %r28, %r28;
	cvt.rn.f64.u32 	%fd22, %r33;
	mul.f64 	%fd23, %fd22, 0d3FB0000000000000;
	mul.f64 	%fd24, %fd23, 0d3FFF5C28F5C28F5B;
	fma.rn.f64 	%fd1, %fd23, 0d3FFF5C28F5C28F5B, %fd24;
	add.s32 	%r4, %r2, %r28;
	shl.b32 	%r34, %r28, 1;
	add.s32 	%r5, %r34, %r27;
	cvt.rn.f64.s32 	%fd25, %r75;
	mul.f64 	%fd2, %fd25, %fd25;
	rem.s32 	%r6, %r1, %r27;
$L__BB0_2:
	cvt.rn.f64.s32 	%fd26, %r75;
	mul.f64 	%fd3, %fd26, %fd26;
	bar.sync 	0;
	ld.global.f64 	%fd4, [%rd2];
	add.f64 	%fd27, %fd3, %fd2;
	div.rn.f64 	%fd5, %fd27, %fd1;
	neg.f64 	%fd28, %fd5;
	fma.rn.f64 	%fd29, %fd5, 0dBFF71547652B82FE, 0d4338000000000000;
	{
	.reg .b32 %temp; 
	mov.b64 	{%r8, %temp}, %fd29;
	}
	mov.f64 	%fd30, 0dC338000000000000;
	add.rn.f64 	%fd31, %fd29, %fd30;
	fma.rn.f64 	%fd32, %fd31, 0dBFE62E42FEFA39EF, %fd28;
	fma.rn.f64 	%fd33, %fd31, 0dBC7ABC9E3B39803F, %fd32;
	fma.rn.f64 	%fd34, %fd33, 0d3E5ADE1569CE2BDF, 0d3E928AF3FCA213EA;
	fma.rn.f64 	%fd35, %fd34, %fd33, 0d3EC71DEE62401315;
	fma.rn.f64 	%fd36, %fd35, %fd33, 0d3EFA01997C89EB71;
	fma.rn.f64 	%fd37, %fd36, %fd33, 0d3F2A01A014761F65;
	fma.rn.f64 	%fd38, %fd37, %fd33, 0d3F56C16C1852B7AF;
	fma.rn.f64 	%fd39, %fd38, %fd33, 0d3F81111111122322;
	fma.rn.f64 	%fd40, %fd39, %fd33, 0d3FA55555555502A1;
	fma.rn.f64 	%fd41, %fd40, %fd33, 0d3FC5555555555511;
	fma.rn.f64 	%fd42, %fd41, %fd33, 0d3FE000000000000B;
	fma.rn.f64 	%fd43, %fd42, %fd33, 0d3FF0000000000000;
	fma.rn.f64 	%fd44, %fd43, %fd33, 0d3FF0000000000000;
	{
	.reg .b32 %temp; 
	mov.b64 	{%r9, %temp}, %fd44;
	}
	{
	.reg .b32 %temp; 
	mov.b64 	{%temp, %r10}, %fd44;
	}
	shl.b32 	%r35, %r8, 20;
	add.s32 	%r36, %r35, %r10;
	mov.b64 	%fd113, {%r9, %r36};
	{
	.reg .b32 %temp; 
	mov.b64 	{%temp, %r37}, %fd28;
	}
	mov.b32 	%f4, %r37;
	abs.f32 	%f1, %f4;
	setp.lt.f32 	%p4, %f1, 0f4086232B;
	@%p4 bra 	$L__BB0_5;
	setp.gt.f64 	%p5, %fd5, 0d0000000000000000;
	mov.f64 	%fd45, 0d7FF0000000000000;
	sub.f64 	%fd46, %fd45, %fd5;
	selp.f64 	%fd113, 0d0000000000000000, %fd46, %p5;
	setp.geu.f32 	%p6, %f1, 0f40874800;
	@%p6 bra 	$L__BB0_5;
	shr.u32 	%r38, %r8, 31;
	add.s32 	%r39, %r8, %r38;
	shr.s32 	%r40, %r39, 1;
	shl.b32 	%r41, %r40, 20;
	add.s32 	%r42, %r10, %r41;
	mov.b64 	%fd47, {%r9, %r42};
	sub.s32 	%r43, %r8, %r40;
	shl.b32 	%r44, %r43, 20;
	add.s32 	%r45, %r44, 1072693248;
	mov.b32 	%r46, 0;
	mov.b64 	%fd48, {%r46, %r45};
	mul.f64 	%fd113, %fd48, %fd47;
$L__BB0_5:
	setp.eq.s32 	%p7, %r28, 0;
	mov.f64 	%fd49, 0d3FF0000000000000;
	sub.f64 	%fd50, %fd49, %fd5;
	mul.f64 	%fd51, %fd50, 0dC044000000000000;
	mul.f64 	%fd52, %fd51, %fd113;
	add.s32 	%r47, %r4, %r75;
	mad.lo.s32 	%r76, %r47, %r5, %r6;
	mul.wide.s32 	%rd8, %r76, 8;
	add.s64 	%rd9, %rd1, %rd8;
	ld.global.f64 	%fd53, [%rd9];
	fma.rn.f64 	%fd54, %fd52, %fd53, %fd4;
	st.global.f64 	[%rd2], %fd54;
	bar.sync 	0;
	@%p7 bra 	$L__BB0_14;
	sub.s32 	%r78, 1, %r28;
	shl.b32 	%r48, %r28, 1;
	neg.s32 	%r77, %r48;
$L__BB0_7:
	bar.sync 	0;
	ld.global.f64 	%fd10, [%rd2];
	cvt.rn.f64.s32 	%fd55, %r78;
	fma.rn.f64 	%fd56, %fd55, %fd55, %fd3;
	div.rn.f64 	%fd11, %fd56, %fd1;
	neg.f64 	%fd57, %fd11;
	fma.rn.f64 	%fd58, %fd11, 0dBFF71547652B82FE, 0d4338000000000000;
	{
	.reg .b32 %temp; 
	mov.b64 	{%r17, %temp}, %fd58;
	}
	mov.f64 	%fd59, 0dC338000000000000;
	add.rn.f64 	%fd60, %fd58, %fd59;
	fma.rn.f64 	%fd61, %fd60, 0dBFE62E42FEFA39EF, %fd57;
	fma.rn.f64 	%fd62, %fd60, 0dBC7ABC9E3B39803F, %fd61;
	fma.rn.f64 	%fd63, %fd62, 0d3E5ADE1569CE2BDF, 0d3E928AF3FCA213EA;
	fma.rn.f64 	%fd64, %fd63, %fd62, 0d3EC71DEE62401315;
	fma.rn.f64 	%fd65, %fd64, %fd62, 0d3EFA01997C89EB71;
	fma.rn.f64 	%fd66, %fd65, %fd62, 0d3F2A01A014761F65;
	fma.rn.f64 	%fd67, %fd66, %fd62, 0d3F56C16C1852B7AF;
	fma.rn.f64 	%fd68, %fd67, %fd62, 0d3F81111111122322;
	fma.rn.f64 	%fd69, %fd68, %fd62, 0d3FA55555555502A1;
	fma.rn.f64 	%fd70, %fd69, %fd62, 0d3FC5555555555511;
	fma.rn.f64 	%fd71, %fd70, %fd62, 0d3FE000000000000B;
	fma.rn.f64 	%fd72, %fd71, %fd62, 0d3FF0000000000000;
	fma.rn.f64 	%fd73, %fd72, %fd62, 0d3FF0000000000000;
	{
	.reg .b32 %temp; 
	mov.b64 	{%r18, %temp}, %fd73;
	}
	{
	.reg .b32 %temp; 
	mov.b64 	{%temp, %r19}, %fd73;
	}
	shl.b32 	%r49, %r17, 20;
	add.s32 	%r50, %r49, %r19;
	mov.b64 	%fd114, {%r18, %r50};
	{
	.reg .b32 %temp; 
	mov.b64 	{%temp, %r51}, %fd57;
	}
	mov.b32 	%f5, %r51;
	abs.f32 	%f2, %f5;
	setp.lt.f32 	%p8, %f2, 0f4086232B;
	@%p8 bra 	$L__BB0_10;
	setp.gt.f64 	%p9, %fd11, 0d0000000000000000;
	mov.f64 	%fd74, 0d7FF0000000000000;
	sub.f64 	%fd75, %fd74, %fd11;
	selp.f64 	%fd114, 0d0000000000000000, %fd75, %p9;
	setp.geu.f32 	%p10, %f2, 0f40874800;
	@%p10 bra 	$L__BB0_10;
	shr.u32 	%r52, %r17, 31;
	add.s32 	%r53, %r17, %r52;
	shr.s32 	%r54, %r53, 1;
	shl.b32 	%r55, %r54, 20;
	add.s32 	%r56, %r19, %r55;
	mov.b64 	%fd76, {%r18, %r56};
	sub.s32 	%r57, %r17, %r54;
	shl.b32 	%r58, %r57, 20;
	add.s32 	%r59, %r58, 1072693248;
	mov.b32 	%r60, 0;
	mov.b64 	%fd77, {%r60, %r59};
	mul.f64 	%fd114, %fd77, %fd76;
$L__BB0_10:
	mov.f64 	%fd78, 0d3FF0000000000000;
	sub.f64 	%fd79, %fd78, %fd11;
	mul.f64 	%fd80, %fd79, 0dC044000000000000;
	mul.f64 	%fd81, %fd80, %fd114;
	add.s32 	%r61, %r76, 1;
	mul.wide.s32 	%rd10, %r61, 8;
	add.s64 	%rd3, %rd1, %rd10;
	ld.global.f64 	%fd82, [%rd3];
	fma.rn.f64 	%fd83, %fd81, %fd82, %fd10;
	st.global.f64 	[%rd2], %fd83;
	bar.sync 	0;
	bar.sync 	0;
	ld.global.f64 	%fd16, [%rd2];
	add.s32 	%r62, %r78, 1;
	cvt.rn.f64.s32 	%fd84, %r62;
	fma.rn.f64 	%fd85, %fd84, %fd84, %fd3;
	div.rn.f64 	%fd17, %fd85, %fd1;
	neg.f64 	%fd86, %fd17;
	fma.rn.f64 	%fd87, %fd17, 0dBFF71547652B82FE, 0d4338000000000000;
	{
	.reg .b32 %temp; 
	mov.b64 	{%r20, %temp}, %fd87;
	}
	mov.f64 	%fd88, 0dC338000000000000;
	add.rn.f64 	%fd89, %fd87, %fd88;
	fma.rn.f64 	%fd90, %fd89, 0dBFE62E42FEFA39EF, %fd86;
	fma.rn.f64 	%fd91, %fd89, 0dBC7ABC9E3B39803F, %fd90;
	fma.rn.f64 	%fd92, %fd91, 0d3E5ADE1569CE2BDF, 0d3E928AF3FCA213EA;
	fma.rn.f64 	%fd93, %fd92, %fd91, 0d3EC71DEE62401315;
	fma.rn.f64 	%fd94, %fd93, %fd91, 0d3EFA01997C89EB71;
	fma.rn.f64 	%fd95, %fd94, %fd91, 0d3F2A01A014761F65;
	fma.rn.f64 	%fd96, %fd95, %fd91, 0d3F56C16C1852B7AF;
	fma.rn.f64 	%fd97, %fd96, %fd91, 0d3F81111111122322;
	fma.rn.f64 	%fd98, %fd97, %fd91, 0d3FA55555555502A1;
	fma.rn.f64 	%fd99, %fd98, %fd91, 0d3FC5555555555511;
	fma.rn.f64 	%fd100, %fd99, %fd91, 0d3FE000000000000B;
	fma.rn.f64 	%fd101, %fd100, %fd91, 0d3FF0000000000000;
	fma.rn.f64 	%fd102, %fd101, %fd91, 0d3FF0000000000000;
	{
	.reg .b32 %temp; 
	mov.b64 	{%r21, %temp}, %fd102;
	}
	{
	.reg .b32 %temp; 
	mov.b64 	{%temp, %r22}, %fd102;
	}
	shl.b32 	%r63, %r20, 20;
	add.s32 	%r64, %r63, %r22;
	mov.b64 	%fd115, {%r21, %r64};
	{
	.reg .b32 %temp; 
	mov.b64 	{%temp, %r65}, %fd86;
	}
	mov.b32 	%f6, %r65;
	abs.f32 	%f3, %f6;
	setp.lt.f32 	%p11, %f3, 0f4086232B;
	@%p11 bra 	$L__BB0_13;
	setp.gt.f64 	%p12, %fd17, 0d0000000000000000;
	mov.f64 	%fd103, 0d7FF0000000000000;
	sub.f64 	%fd104, %fd103, %fd17;
	selp.f64 	%fd115, 0d0000000000000000, %fd104, %p12;
	setp.geu.f32 	%p13, %f3, 0f40874800;
	@%p13 bra 	$L__BB0_13;
	shr.u32 	%r66, %r20, 31;
	add.s32 	%r67, %r20, %r66;
	shr.s32 	%r68, %r67, 1;
	shl.b32 	%r69, %r68, 20;
	add.s32 	%r70, %r22, %r69;
	mov.b64 	%fd105, {%r21, %r70};
	sub.s32 	%r71, %r20, %r68;
	shl.b32 	%r72, %r71, 20;
	add.s32 	%r73, %r72, 1072693248;
	mov.b32 	%r74, 0;
	mov.b64 	%fd106, {%r74, %r73};
	mul.f64 	%fd115, %fd106, %fd105;
$L__BB0_13:
	mov.f64 	%fd107, 0d3FF0000000000000;
	sub.f64 	%fd108, %fd107, %fd17;
	mul.f64 	%fd109, %fd108, 0dC044000000000000;
	mul.f64 	%fd110, %fd109, %fd115;
	ld.global.f64 	%fd111, [%rd3+8];
	fma.rn.f64 	%fd112, %fd110, %fd111, %fd16;
	st.global.f64 	[%rd2], %fd112;
	bar.sync 	0;
	add.s32 	%r78, %r78, 2;
	add.s32 	%r77, %r77, 2;
	add.s32 	%r76, %r76, 2;
	setp.ne.s32 	%p14, %r77, 0;
	@%p14 bra 	$L__BB0_7;
$L__BB0_14:
	add.s32 	%r26, %r75, 1;
	setp.ne.s32 	%p15, %r75, %r28;
	mov.u32 	%r75, %r26;
	@%p15 bra 	$L__BB0_2;
$L__BB0_15:
	ret;

}


// ===== COMPILED SASS (sm_100) =====

	.target	sm_100

	.elftype	@"ET_EXEC"


//--------------------- .note.nv.tkinfo           --------------------------
	.section	.note.nv.tkinfo,"",@"SHT_NOTE"
	.sectionflags	@"SHF_NOTE_NV_TKINFO"
	.tkinfo
        /*0018*/ 	.word	0x00000002
        /*0030*/ 	.string	""
        /*0030*/ 	.string	"ptxas"
        /*0030*/ 	.string	"Cuda compilation tools, release 13.0, V13.0.88"
        /*0030*/ 	.string	"Build cuda_13.0.r13.0/compiler.36424714_0"
        /*0030*/ 	.string	"-arch sm_100 -m 64 "



//--------------------- .note.nv.cuinfo           --------------------------
	.section	.note.nv.cuinfo,"",@"SHT_NOTE"
	.sectionflags	@"SHF_NOTE_NV_CUINFO"
        /*0018*/ 	.short	0x0002
        /*001a*/ 	.short	0x0064
        /*001c*/ 	.short	0x0082
	.zero		2


//--------------------- .nv.info                  --------------------------
	.section	.nv.info,"",@"SHT_CUDA_INFO"
	.align	4


	//----- nvinfo : EIATTR_REGCOUNT
	.align		4
        /*0000*/ 	.byte	0x04, 0x2f
        /*0002*/ 	.short	(.L_1 - .L_0)
	.align		4
.L_0:
        /*0004*/ 	.word	index@(_Z16dosharpen_kernelPdS_iiii)
        /*0008*/ 	.word	0x00000027


	//----- nvinfo : EIATTR_FRAME_SIZE
	.align		4
.L_1:
        /*000c*/ 	.byte	0x04, 0x11
        /*000e*/ 	.short	(.L_3 - .L_2)
	.align		4
.L_2:
        /*0010*/ 	.word	index@($__internal_0_$__cuda_sm20_div_rn_f64_full)
        /*0014*/ 	.word	0x00000000


	//----- nvinfo : EIATTR_FRAME_SIZE
	.align		4
.L_3:
        /*0018*/ 	.byte	0x04, 0x11
        /*001a*/ 	.short	(.L_5 - .L_4)
	.align		4
.L_4:
        /*001c*/ 	.word	index@(_Z16dosharpen_kernelPdS_iiii)
        /*0020*/ 	.word	0x00000000


	//----- nvinfo : EIATTR_MIN_STACK_SIZE
	.align		4
.L_5:
        /*0024*/ 	.byte	0x04, 0x12
        /*0026*/ 	.short	(.L_7 - .L_6)
	.align		4
.L_6:
        /*0028*/ 	.word	index@(_Z16dosharpen_kernelPdS_iiii)
        /*002c*/ 	.word	0x00000000
.L_7:


//--------------------- .nv.compat                --------------------------
	.section	.nv.compat,"",@"SHT_CUDA_COMPAT_INFO"
	.align	4
        /*0000*/ 	.byte	0x02, 0x09, 0x00, 0x00, 0x02, 0x02, 0x01, 0x00, 0x02, 0x05, 0x05, 0x00, 0x03, 0x07, 0x01, 0x01
        /*0010*/ 	.byte	0x02, 0x03, 0x00, 0x00, 0x02, 0x06, 0x01, 0x00, 0x04, 0x0b, 0x08, 0x00, 0x01, 0x00, 0x00, 0x00
        /*0020*/ 	.byte	0x00, 0x00, 0x00, 0x00


//--------------------- .nv.info._Z16dosharpen_kernelPdS_iiii --------------------------
	.section	.nv.info._Z16dosharpen_kernelPdS_iiii,"",@"SHT_CUDA_INFO"
	.sectionflags	@""
	.align	4


	//----- nvinfo : EIATTR_CUDA_API_VERSION
	.align		4
        /*0000*/ 	.byte	0x04, 0x37
        /*0002*/ 	.short	(.L_9 - .L_8)
.L_8:
        /*0004*/ 	.word	0x00000082


	//----- nvinfo : EIATTR_KPARAM_INFO
	.align		4
.L_9:
        /*0008*/ 	.byte	0x04, 0x17
        /*000a*/ 	.short	(.L_11 - .L_10)
.L_10:
        /*000c*/ 	.word	0x00000000
        /*0010*/ 	.short	0x0005
        /*0012*/ 	.short	0x001c
        /*0014*/ 	.byte	0x00, 0xf0, 0x11, 0x00


	//----- nvinfo : EIATTR_KPARAM_INFO
	.align		4
.L_11:
        /*0018*/ 	.byte	0x04, 0x17
        /*001a*/ 	.short	(.L_13 - .L_12)
.L_12:
        /*001c*/ 	.word	0x00000000
        /*0020*/ 	.short	0x0004
        /*0022*/ 	.short	0x0018
        /*0024*/ 	.byte	0x00, 0xf0, 0x11, 0x00


	//----- nvinfo : EIATTR_KPARAM_INFO
	.align		4
.L_13:
        /*0028*/ 	.byte	0x04, 0x17
        /*002a*/ 	.short	(.L_15 - .L_14)
.L_14:
        /*002c*/ 	.word	0x00000000
        /*0030*/ 	.short	0x0003
        /*0032*/ 	.short	0x0014
        /*0034*/ 	.byte	0x00, 0xf0, 0x11, 0x00


	//----- nvinfo : EIATTR_KPARAM_INFO
	.align		4
.L_15:
        /*0038*/ 	.byte	0x04, 0x17
        /*003a*/ 	.short	(.L_17 - .L_16)
.L_16:
        /*003c*/ 	.word	0x00000000
        /*0040*/ 	.short	0x0002
        /*0042*/ 	.short	0x0010
        /*0044*/ 	.byte	0x00, 0xf0, 0x11, 0x00


	//----- nvinfo : EIATTR_KPARAM_INFO
	.align		4
.L_17:
        /*0048*/ 	.byte	0x04, 0x17
        /*004a*/ 	.short	(.L_19 - .L_18)
.L_18:
        /*004c*/ 	.word	0x00000000
        /*0050*/ 	.short	0x0001
        /*0052*/ 	.short	0x0008
        /*0054*/ 	.byte	0x00, 0xf5, 0x21, 0x00


	//----- nvinfo : EIATTR_KPARAM_INFO
	.align		4
.L_19:
        /*0058*/ 	.byte	0x04, 0x17
        /*005a*/ 	.short	(.L_21 - .L_20)
.L_20:
        /*005c*/ 	.word	0x00000000
        /*0060*/ 	.short	0x0000
        /*0062*/ 	.short	0x0000
        /*0064*/ 	.byte	0x00, 0xf5, 0x21, 0x00


	//----- nvinfo : EIATTR_SPARSE_MMA_MASK
	.align		4
.L_21:
        /*0068*/ 	.byte	0x03, 0x50
        /*006a*/ 	.short	0x0000


	//----- nvinfo : EIATTR_MAXREG_COUNT
	.align		4
        /*006c*/ 	.byte	0x03, 0x1b
        /*006e*/ 	.short	0x00ff


	//----- nvinfo : EIATTR_NUM_BARRIERS
	.align		4
        /*0070*/ 	.byte	0x02, 0x4c
        /*0072*/ 	.byte	0x01
	.zero		1


	//----- nvinfo : EIATTR_MERCURY_ISA_VERSION
	.align		4
        /*0074*/ 	.byte	0x03, 0x5f
        /*0076*/ 	.short	0x0101


	//----- nvinfo : EIATTR_VRC_CTA_INIT_COUNT
	.align		4
        /*0078*/ 	.byte	0x02, 0x4a
	.zero		1
	.zero		1


	//----- nvinfo : EIATTR_EXIT_INSTR_OFFSETS
	.align		4
        /*007c*/ 	.byte	0x04, 0x1c
        /*007e*/ 	.short	(.L_23 - .L_22)


	//   ....[0]....
.L_22:
        /*0080*/ 	.word	0x00000220


	//   ....[1]....
        /*0084*/ 	.word	0x000015b0


	//----- nvinfo : EIATTR_CRS_STACK_SIZE
	.align		4
.L_23:
        /*0088*/ 	.byte	0x04, 0x1e
        /*008a*/ 	.short	(.L_25 - .L_24)
.L_24:
        /*008c*/ 	.word	0x00000000


	//----- nvinfo : EIATTR_CBANK_PARAM_SIZE
	.align		4
.L_25:
        /*0090*/ 	.byte	0x03, 0x19
        /*0092*/ 	.short	0x0020


	//----- nvinfo : EIATTR_PARAM_CBANK
	.align		4
        /*0094*/ 	.byte	0x04, 0x0a
        /*0096*/ 	.short	(.L_27 - .L_26)
	.align		4
.L_26:
        /*0098*/ 	.word	index@(.nv.constant0._Z16dosharpen_kernelPdS_iiii)
        /*009c*/ 	.short	0x0380
        /*009e*/ 	.short	0x0020


	//----- nvinfo : EIATTR_SW_WAR
	.align		4
.L_27:
        /*00a0*/ 	.byte	0x04, 0x36
        /*00a2*/ 	.short	(.L_29 - .L_28)
.L_28:
        /*00a4*/ 	.word	0x00000008
.L_29:


//--------------------- .nv.callgraph             --------------------------
	.section	.nv.callgraph,"",@"SHT_CUDA_CALLGRAPH"
	.align	4
	.sectionentsize	8
	.align		4
        /*0000*/ 	.word	0x00000000
	.align		4
        /*0004*/ 	.word	0xffffffff
	.align		4
        /*0008*/ 	.word	0x00000000
	.align		4
        /*000c*/ 	.word	0xfffffffe
	.align		4
        /*0010*/ 	.word	0x00000000
	.align		4
        /*0014*/ 	.word	0xfffffffd
	.align		4
        /*0018*/ 	.word	0x00000000
	.align		4
        /*001c*/ 	.word	0xfffffffc


//--------------------- .text._Z16dosharpen_kernelPdS_iiii --------------------------
	.section	.text._Z16dosharpen_kernelPdS_iiii,"ax",@progbits
	.align	128
        .global         _Z16dosharpen_kernelPdS_iiii
        .type           _Z16dosharpen_kernelPdS_iiii,@function
        .size           _Z16dosharpen_kernelPdS_iiii,(.L_x_15 - _Z16dosharpen_kernelPdS_iiii)
        .other          _Z16dosharpen_kernelPdS_iiii,@"STO_CUDA_ENTRY STV_DEFAULT"
_Z16dosharpen_kernelPdS_iiii:
.text._Z16dosharpen_kernelPdS_iiii:
[----:B------:R-:W-:Y:S08]  /*0000*/  LDC R1, c[0x0][0x37c] ;  /* 0x0000df00ff017b82 */ /* 0x000ff00000000800 */
[----:B------:R-:W0:Y:S01]  /*0010*/  LDC R3, c[0x0][0x394] ;  /* 0x0000e500ff037b82 */ /* 0x000e220000000800 */
[----:B------:R-:W1:Y:S01]  /*0020*/  S2R R0, SR_CTAID.X ;  /* 0x0000000000007919 */ /* 0x000e620000002500 */
[----:B------:R-:W1:Y:S01]  /*0030*/  LDCU UR4, c[0x0][0x360] ;  /* 0x00006c00ff0477ac */ /* 0x000e620008000800 */
[----:B------:R-:W1:Y:S05]  /*0040*/  S2R R7, SR_TID.X ;  /* 0x0000000000077919 */ /* 0x000e6a0000002100 */
[----:B------:R-:W2:Y:S01]  /*0050*/  LDC R16, c[0x0][0x39c] ;  /* 0x0000e700ff107b82 */ /* 0x000ea20000000800 */
[----:B0-----:R-:W-:-:S02]  /*0060*/  IABS R15, R3 ;  /* 0x00000003000f7213 */ /* 0x001fc40000000000 */
[----:B------:R-:W-:Y:S02]  /*0070*/  LOP3.LUT R14, RZ, R3, RZ, 0x33, !PT ;  /* 0x00000003ff0e7212 */ /* 0x000fe400078e33ff */
[----:B------:R-:W0:Y:S01]  /*0080*/  I2F.RP R2, R15 ;  /* 0x0000000f00027306 */ /* 0x000e220000209400 */
[----:B-1----:R-:W-:Y:S01]  /*0090*/  IMAD R0, R0, UR4, R7 ;  /* 0x0000000400007c24 */ /* 0x002fe2000f8e0207 */
[----:B------:R-:W1:Y:S06]  /*00a0*/  LDCU UR4, c[0x0][0x390] ;  /* 0x00007200ff0477ac */ /* 0x000e6c0008000800 */
[----:B0-----:R-:W0:Y:S02]  /*00b0*/  MUFU.RCP R2, R2 ;  /* 0x0000000200027308 */ /* 0x001e240000001000 */
[----:B0-----:R-:W-:Y:S01]  /*00c0*/  VIADD R4, R2, 0xffffffe ;  /* 0x0ffffffe02047836 */ /* 0x001fe20000000000 */
[----:B------:R-:W-:-:S05]  /*00d0*/  IABS R2, R0 ;  /* 0x0000000000027213 */ /* 0x000fca0000000000 */
[----:B------:R0:W3:Y:S02]  /*00e0*/  F2I.FTZ.U32.TRUNC.NTZ R5, R4 ;  /* 0x0000000400057305 */ /* 0x0000e4000021f000 */
[----:B0-----:R-:W-:Y:S02]  /*00f0*/  IMAD.MOV.U32 R4, RZ, RZ, RZ ;  /* 0x000000ffff047224 */ /* 0x001fe400078e00ff */
[----:B---3--:R-:W-:-:S04]  /*0100*/  IMAD.MOV R6, RZ, RZ, -R5 ;  /* 0x000000ffff067224 */ /* 0x008fc800078e0a05 */
[----:B------:R-:W-:-:S04]  /*0110*/  IMAD R7, R6, R15, RZ ;  /* 0x0000000f06077224 */ /* 0x000fc800078e02ff */
[----:B------:R-:W-:-:S06]  /*0120*/  IMAD.HI.U32 R5, R5, R7, R4 ;  /* 0x0000000705057227 */ /* 0x000fcc00078e0004 */
[----:B------:R-:W-:-:S04]  /*0130*/  IMAD.HI.U32 R5, R5, R2, RZ ;  /* 0x0000000205057227 */ /* 0x000fc800078e00ff */
[----:B------:R-:W-:-:S04]  /*0140*/  IMAD.MOV R4, RZ, RZ, -R5 ;  /* 0x000000ffff047224 */ /* 0x000fc800078e0a05 */
[----:B------:R-:W-:Y:S01]  /*0150*/  IMAD R2, R15, R4, R2 ;  /* 0x000000040f027224 */ /* 0x000fe200078e0202 */
[----:B------:R-:W-:-:S04]  /*0160*/  LOP3.LUT R4, R0, R3, RZ, 0x3c, !PT ;  /* 0x0000000300047212 */ /* 0x000fc800078e3cff */
[----:B------:R-:W-:Y:S02]  /*0170*/  ISETP.GT.U32.AND P2, PT, R15, R2, PT ;  /* 0x000000020f00720c */ /* 0x000fe40003f44070 */
[----:B------:R-:W-:-:S11]  /*0180*/  ISETP.GE.AND P0, PT, R4, RZ, PT ;  /* 0x000000ff0400720c */ /* 0x000fd60003f06270 */
[----:B------:R-:W-:Y:S02]  /*0190*/  @!P2 IMAD.IADD R2, R2, 0x1, -R15 ;  /* 0x000000010202a824 */ /* 0x000fe400078e0a0f */
[----:B------:R-:W-:-:S03]  /*01a0*/  @!P2 VIADD R5, R5, 0x1 ;  /* 0x000000010505a836 */ /* 0x000fc60000000000 */
[----:B------:R-:W-:-:S13]  /*01b0*/  ISETP.GE.U32.AND P1, PT, R2, R15, PT ;  /* 0x0000000f0200720c */ /* 0x000fda0003f26070 */
[----:B------:R-:W-:Y:S01]  /*01c0*/  @P1 VIADD R5, R5, 0x1 ;  /* 0x0000000105051836 */ /* 0x000fe20000000000 */
[----:B------:R-:W-:-:S03]  /*01d0*/  ISETP.NE.AND P1, PT, R3, RZ, PT ;  /* 0x000000ff0300720c */ /* 0x000fc60003f25270 */
[----:B------:R-:W-:Y:S01]  /*01e0*/  @!P0 IMAD.MOV R5, RZ, RZ, -R5 ;  /* 0x000000ffff058224 */ /* 0x000fe200078e0a05 */
[----:B--2---:R-:W-:-:S04]  /*01f0*/  ISETP.GE.AND P0, PT, R16, RZ, PT ;  /* 0x000000ff1000720c */ /* 0x004fc80003f06270 */
[----:B------:R-:W-:-:S04]  /*0200*/  SEL R17, R14, R5, !P1 ;  /* 0x000000050e117207 */ /* 0x000fc80004800000 */
[----:B-1----:R-:W-:-:S13]  /*0210*/  ISETP.GE.OR P0, PT, R17, UR4, !P0 ;  /* 0x0000000411007c0c */ /* 0x002fda000c706670 */
[----:B------:R-:W-:Y:S05]  /*0220*/  @P0 EXIT ;  /* 0x000000000000094d */ /* 0x000fea0003800000 */
[----:B------:R-:W-:Y:S01]  /*0230*/  IMAD R4, R16, R16, RZ ;  /* 0x0000001010047224 */ /* 0x000fe200078e02ff */
[----:B------:R-:W0:Y:S01]  /*0240*/  LDC.64 R10, c[0x0][0x380] ;  /* 0x0000e000ff0a7b82 */ /* 0x000e220000000a00 */
[----:B------:R-:W-:Y:S01]  /*0250*/  IMAD.MOV R5, RZ, RZ, -R16 ;  /* 0x000000ffff057224 */ /* 0x000fe200078e0a10 */
[----:B------:R-:W-:Y:S01]  /*0260*/  ISETP.GE.AND P2, PT, R0, RZ, PT ;  /* 0x000000ff0000720c */ /* 0x000fe20003f46270 */
[----:B------:R1:W2:Y:S01]  /*0270*/  I2F.F64.U32 R6, R4 ;  /* 0x0000000400067312 */ /* 0x0002a20000201800 */
[-C--:B------:R-:W-:Y:S01]  /*0280*/  ISETP.GT.U32.AND P0, PT, R15, R2.reuse, PT ;  /* 0x000000020f00720c */ /* 0x080fe20003f04070 */
[----:B------:R-:W-:Y:S01]  /*0290*/  IMAD.IADD R15, R2, 0x1, -R15 ;  /* 0x00000001020f7824 */ /* 0x000fe200078e0a0f */
[----:B------:R-:W-:Y:S01]  /*02a0*/  UMOV UR4, 0xf5c28f5b ;  /* 0xf5c28f5b00047882 */ /* 0x000fe20000000000 */
[----:B------:R-:W-:Y:S01]  /*02b0*/  UMOV UR5, 0x3fff5c28 ;  /* 0x3fff5c2800057882 */ /* 0x000fe20000000000 */
[----:B------:R-:W-:Y:S01]  /*02c0*/  IMAD R3, R16, 0x2, R3 ;  /* 0x0000000210037824 */ /* 0x000fe200078e0203 */
[----:B------:R-:W3:Y:S01]  /*02d0*/  LDCU.64 UR6, c[0x0][0x358] ;  /* 0x00006b00ff0677ac */ /* 0x000ee20008000a00 */
[----:B------:R-:W-:Y:S01]  /*02e0*/  SEL R15, R15, R2, !P0 ;  /* 0x000000020f0f7207 */ /* 0x000fe20004000000 */
[----:B------:R-:W4:Y:S01]  /*02f0*/  I2F.F64 R8, R5 ;  /* 0x0000000500087312 */ /* 0x000f220000201c00 */
[----:B-1----:R-:W-:-:S03]  /*0300*/  IADD3 R4, PT, PT, R17, R16, RZ ;  /* 0x0000001011047210 */ /* 0x002fc60007ffe0ff */
[----:B------:R-:W-:Y:S01]  /*0310*/  @!P2 IMAD.MOV R15, RZ, RZ, -R15 ;  /* 0x000000ffff0fa224 */ /* 0x000fe200078e0a0f */
[----:B--2---:R-:W-:-:S04]  /*0320*/  DMUL R6, R6, 0.0625 ;  /* 0x3fb0000006067828 */ /* 0x004fc80000000000 */
[----:B------:R-:W-:Y:S01]  /*0330*/  SEL R2, R14, R15, !P1 ;  /* 0x0000000f0e027207 */ /* 0x000fe20004800000 */
[----:B0-----:R-:W-:-:S03]  /*0340*/  IMAD.WIDE R10, R0, 0x8, R10 ;  /* 0x00000008000a7825 */ /* 0x001fc600078e020a */
[----:B------:R-:W-:Y:S02]  /*0350*/  DMUL R12, R6, UR4 ;  /* 0x00000004060c7c28 */ /* 0x000fe40008000000 */
[----:B----4-:R-:W-:-:S06]  /*0360*/  DMUL R8, R8, R8 ;  /* 0x0000000808087228 */ /* 0x010fcc0000000000 */
[----:B---3--:R-:W-:-:S11]  /*0370*/  DFMA R6, R6, UR4, R12 ;  /* 0x0000000406067c2b */ /* 0x008fd6000800000c */
.L_x_8:
[----:B------:R-:W-:Y:S06]  /*0380*/  BAR.SYNC.DEFER_BLOCKING 0x0 ;  /* 0x0000000000007b1d */ /* 0x000fec0000010000 */
[----:B01----:R0:W5:Y:S01]  /*0390*/  LDG.E.64 R14, desc[UR6][R10.64] ;  /* 0x000000060a0e7981 */ /* 0x003162000c1e1b00 */
[----:B------:R-:W1:Y:S01]  /*03a0*/  MUFU.RCP64H R17, R7 ;  /* 0x0000000700117308 */ /* 0x000e620000001800 */
[----:B------:R-:W-:-:S07]  /*03b0*/  IMAD.MOV.U32 R16, RZ, RZ, 0x1 ;  /* 0x00000001ff107424 */ /* 0x000fce00078e00ff */
[----:B------:R-:W2:Y:S01]  /*03c0*/  I2F.F64 R12, R5 ;  /* 0x00000005000c7312 */ /* 0x000ea20000201c00 */
[----:B-1----:R-:W-:Y:S02]  /*03d0*/  DFMA R18, R16, -R6, 1 ;  /* 0x3ff000001012742b */ /* 0x002fe40000000806 */
[----:B--2---:R-:W-:-:S06]  /*03e0*/  DMUL R12, R12, R12 ;  /* 0x0000000c0c0c7228 */ /* 0x004fcc0000000000 */
[----:B------:R-:W-:Y:S02]  /*03f0*/  DFMA R18, R18, R18, R18 ;  /* 0x000000121212722b */ /* 0x000fe40000000012 */
[----:B------:R-:W-:-:S06]  /*0400*/  DADD R24, R12, R8 ;  /* 0x000000000c187229 */ /* 0x000fcc0000000008 */
[----:B------:R-:W-:-:S08]  /*0410*/  DFMA R18, R16, R18, R16 ;  /* 0x000000121012722b */ /* 0x000fd00000000010 */
[----:B------:R-:W-:Y:S01]  /*0420*/  DFMA R16, R18, -R6, 1 ;  /* 0x3ff000001210742b */ /* 0x000fe20000000806 */
[----:B------:R-:W-:-:S07]  /*0430*/  FSETP.GEU.AND P1, PT, |R25|, 6.5827683646048100446e-37, PT ;  /* 0x036000001900780b */ /* 0x000fce0003f2e200 */
[----:B------:R-:W-:-:S08]  /*0440*/  DFMA R16, R18, R16, R18 ;  /* 0x000000101210722b */ /* 0x000fd00000000012 */
[----:B------:R-:W-:-:S08]  /*0450*/  DMUL R18, R24, R16 ;  /* 0x0000001018127228 */ /* 0x000fd00000000000 */
[----:B------:R-:W-:-:S08]  /*0460*/  DFMA R20, R18, -R6, R24 ;  /* 0x800000061214722b */ /* 0x000fd00000000018 */
[----:B------:R-:W-:-:S10]  /*0470*/  DFMA R16, R16, R20, R18 ;  /* 0x000000141010722b */ /* 0x000fd40000000012 */
[----:B------:R-:W-:-:S05]  /*0480*/  FFMA R0, RZ, R7, R17 ;  /* 0x00000007ff007223 */ /* 0x000fca0000000011 */
[----:B------:R-:W-:-:S13]  /*0490*/  FSETP.GT.AND P0, PT, |R0|, 1.469367938527859385e-39, PT ;  /* 0x001000000000780b */ /* 0x000fda0003f04200 */
[----:B0-----:R-:W-:Y:S05]  /*04a0*/  @P0 BRA P1, `(.L_x_0) ;  /* 0x0000000000180947 */ /* 0x001fea0000800000 */
[----:B------:R-:W-:Y:S01]  /*04b0*/  IMAD.MOV.U32 R20, RZ, RZ, R6 ;  /* 0x000000ffff147224 */ /* 0x000fe200078e0006 */
[----:B------:R-:W-:Y:S01]  /*04c0*/  MOV R32, 0x4f0 ;  /* 0x000004f000207802 */ /* 0x000fe20000000f00 */
[----:B------:R-:W-:-:S07]  /*04d0*/  IMAD.MOV.U32 R21, RZ, RZ, R7 ;  /* 0x000000ffff157224 */ /* 0x000fce00078e0007 */
[----:B-----5:R-:W-:Y:S05]  /*04e0*/  CALL.REL.NOINC `($__internal_0_$__cuda_sm20_div_rn_f64_full) ;  /* 0x0000001000347944 */ /* 0x020fea0003c00000 */
[----:B------:R-:W-:Y:S02]  /*04f0*/  IMAD.MOV.U32 R16, RZ, RZ, R18 ;  /* 0x000000ffff107224 */ /* 0x000fe400078e0012 */
[----:B------:R-:W-:-:S07]  /*0500*/  IMAD.MOV.U32 R17, RZ, RZ, R19 ;  /* 0x000000ffff117224 */ /* 0x000fce00078e0013 */
.L_x_0:
[----:B------:R-:W0:Y:S01]  /*0510*/  LDC.64 R18, c[0x0][0x388] ;  /* 0x0000e200ff127b82 */ /* 0x000e220000000a00 */
[----:B------:R-:W-:-:S04]  /*0520*/  IMAD.IADD R0, R4, 0x1, R5 ;  /* 0x0000000104007824 */ /* 0x000fc800078e0205 */
[----:B------:R-:W-:-:S04]  /*0530*/  IMAD R0, R0, R3, R2 ;  /* 0x0000000300007224 */ /* 0x000fc800078e0202 */
[----:B0-----:R-:W-:-:S06]  /*0540*/  IMAD.WIDE R18, R0, 0x8, R18 ;  /* 0x0000000800127825 */ /* 0x001fcc00078e0212 */
[----:B------:R-:W5:Y:S01]  /*0550*/  LDG.E.64 R18, desc[UR6][R18.64] ;  /* 0x0000000612127981 */ /* 0x000f62000c1e1b00 */
[----:B------:R-:W-:Y:S01]  /*0560*/  IMAD.MOV.U32 R20, RZ, RZ, 0x652b82fe ;  /* 0x652b82feff147424 */ /* 0x000fe200078e00ff */
[----:B------:R-:W-:Y:S01]  /*0570*/  UMOV UR4, 0xfefa39ef ;  /* 0xfefa39ef00047882 */ /* 0x000fe20000000000 */
[----:B------:R-:W-:Y:S01]  /*0580*/  IMAD.MOV.U32 R21, RZ, RZ, 0x3ff71547 ;  /* 0x3ff71547ff157424 */ /* 0x000fe200078e00ff */
[----:B------:R-:W-:Y:S01]  /*0590*/  UMOV UR5, 0x3fe62e42 ;  /* 0x3fe62e4200057882 */ /* 0x000fe20000000000 */
[----:B------:R-:W-:-:S04]  /*05a0*/  DADD R26, -RZ, -R16 ;  /* 0x00000000ff1a7229 */ /* 0x000fc80000000910 */
[----:B------:R-:W-:-:S06]  /*05b0*/  DFMA R20, R16, -R20, 6.75539944105574400000e+15 ;  /* 0x433800001014742b */ /* 0x000fcc0000000814 */
[----:B------:R-:W-:Y:S02]  /*05c0*/  IMAD.MOV.U32 R28, RZ, RZ, R27 ;  /* 0x000000ffff1c7224 */ /* 0x000fe400078e001b */
[----:B------:R-:W-:-:S03]  /*05d0*/  DADD R22, R20, -6.75539944105574400000e+15 ;  /* 0xc338000014167429 */ /* 0x000fc60000000000 */
[----:B------:R-:W-:-:S05]  /*05e0*/  FSETP.GEU.AND P0, PT, |R28|, 4.1917929649353027344, PT ;  /* 0x4086232b1c00780b */ /* 0x000fca0003f0e200 */
[----:B------:R-:W-:Y:S01]  /*05f0*/  DFMA R24, R22, -UR4, -R16 ;  /* 0x8000000416187c2b */ /* 0x000fe20008000810 */
[----:B------:R-:W-:Y:S01]  /*0600*/  UMOV UR4, 0x3b39803f ;  /* 0x3b39803f00047882 */ /* 0x000fe20000000000 */
[----:B------:R-:W-:-:S06]  /*0610*/  UMOV UR5, 0x3c7abc9e ;  /* 0x3c7abc9e00057882 */ /* 0x000fcc0000000000 */
[----:B------:R-:W-:Y:S01]  /*0620*/  DFMA R22, R22, -UR4, R24 ;  /* 0x8000000416167c2b */ /* 0x000fe20008000018 */
[----:B------:R-:W-:Y:S01]  /*0630*/  UMOV UR4, 0x69ce2bdf ;  /* 0x69ce2bdf00047882 */ /* 0x000fe20000000000 */
[----:B------:R-:W-:Y:S01]  /*0640*/  IMAD.MOV.U32 R24, RZ, RZ, -0x35dec16 ;  /* 0xfca213eaff187424 */ /* 0x000fe200078e00ff */
[----:B------:R-:W-:Y:S01]  /*0650*/  MOV R25, 0x3e928af3 ;  /* 0x3e928af300197802 */ /* 0x000fe20000000f00 */
[----:B------:R-:W-:-:S05]  /*0660*/  UMOV UR5, 0x3e5ade15 ;  /* 0x3e5ade1500057882 */ /* 0x000fca0000000000 */
[----:B------:R-:W-:Y:S01]  /*0670*/  DFMA R24, R22, UR4, R24 ;  /* 0x0000000416187c2b */ /* 0x000fe20008000018 */
[----:B------:R-:W-:Y:S01]  /*0680*/  UMOV UR4, 0x62401315 ;  /* 0x6240131500047882 */ /* 0x000fe20000000000 */
[----:B------:R-:W-:-:S06]  /*0690*/  UMOV UR5, 0x3ec71dee ;  /* 0x3ec71dee00057882 */ /* 0x000fcc0000000000 */
[----:B------:R-:W-:Y:S01]  /*06a0*/  DFMA R24, R22, R24, UR4 ;  /* 0x0000000416187e2b */ /* 0x000fe20008000018 */
        /* <DEDUP_REMOVED lines=20> */
[----:B------:R-:W-:-:S08]  /*07f0*/  DFMA R24, R22, R24, UR4 ;  /* 0x0000000416187e2b */ /* 0x000fd00008000018 */
[----:B------:R-:W-:-:S08]  /*0800*/  DFMA R24, R22, R24, 1 ;  /* 0x3ff000001618742b */ /* 0x000fd00000000018 */
[----:B------:R-:W-:Y:S02]  /*0810*/  DFMA R24, R22, R24, 1 ;  /* 0x3ff000001618742b */ /* 0x000fe40000000018 */
[----:B------:R-:W-:-:S08]  /*0820*/  DADD R22, -R16, 1 ;  /* 0x3ff0000010167429 */ /* 0x000fd00000000100 */
[----:B------:R-:W-:Y:S01]  /*0830*/  DMUL R22, R22, -40 ;  /* 0xc044000016167828 */ /* 0x000fe20000000000 */
[----:B------:R-:W-:Y:S02]  /*0840*/  IMAD R27, R20, 0x100000, R25 ;  /* 0x00100000141b7824 */ /* 0x000fe400078e0219 */
[----:B------:R-:W-:Y:S01]  /*0850*/  IMAD.MOV.U32 R26, RZ, RZ, R24 ;  /* 0x000000ffff1a7224 */ /* 0x000fe200078e0018 */
[----:B------:R-:W-:Y:S07]  /*0860*/  @!P0 BRA `(.L_x_1) ;  /* 0x0000000000348947 */ /* 0x000fee0003800000 */
[----:B------:R-:W-:Y:S01]  /*0870*/  FSETP.GEU.AND P1, PT, |R28|, 4.2275390625, PT ;  /* 0x408748001c00780b */ /* 0x000fe20003f2e200 */
[C---:B------:R-:W-:Y:S02]  /*0880*/  DADD R26, -R16.reuse, +INF ;  /* 0x7ff00000101a7429 */ /* 0x040fe40000000100 */
[----:B------:R-:W-:-:S08]  /*0890*/  DSETP.GT.AND P0, PT, R16, RZ, PT ;  /* 0x000000ff1000722a */ /* 0x000fd00003f04000 */
[----:B------:R-:W-:Y:S02]  /*08a0*/  FSEL R26, R26, RZ, !P0 ;  /* 0x000000ff1a1a7208 */ /* 0x000fe40004000000 */
[----:B------:R-:W-:Y:S01]  /*08b0*/  FSEL R27, R27, RZ, !P0 ;  /* 0x000000ff1b1b7208 */ /* 0x000fe20004000000 */
[----:B------:R-:W-:Y:S06]  /*08c0*/  @P1 BRA `(.L_x_1) ;  /* 0x00000000001c1947 */ /* 0x000fec0003800000 */
[----:B------:R-:W-:Y:S01]  /*08d0*/  LEA.HI R16, R20, R20, RZ, 0x1 ;  /* 0x0000001414107211 */ /* 0x000fe200078f08ff */
[----:B------:R-:W-:-:S03]  /*08e0*/  IMAD.MOV.U32 R26, RZ, RZ, RZ ;  /* 0x000000ffff1a7224 */ /* 0x000fc600078e00ff */
[----:B------:R-:W-:-:S05]  /*08f0*/  SHF.R.S32.HI R17, RZ, 0x1, R16 ;  /* 0x00000001ff117819 */ /* 0x000fca0000011410 */
[----:B------:R-:W-:Y:S02]  /*0900*/  IMAD.IADD R20, R20, 0x1, -R17 ;  /* 0x0000000114147824 */ /* 0x000fe400078e0a11 */
[----:B------:R-:W-:-:S03]  /*0910*/  IMAD R25, R17, 0x100000, R25 ;  /* 0x0010000011197824 */ /* 0x000fc600078e0219 */
[----:B------:R-:W-:-:S06]  /*0920*/  LEA R27, R20, 0x3ff00000, 0x14 ;  /* 0x3ff00000141b7811 */ /* 0x000fcc00078ea0ff */
[----:B------:R-:W-:-:S11]  /*0930*/  DMUL R26, R24, R26 ;  /* 0x0000001a181a7228 */ /* 0x000fd60000000000 */
.L_x_1:
[----:B------:R-:W-:Y:S01]  /*0940*/  DMUL R22, R22, R26 ;  /* 0x0000001a16167228 */ /* 0x000fe20000000000 */
[----:B------:R-:W0:Y:S07]  /*0950*/  LDCU UR4, c[0x0][0x39c] ;  /* 0x00007380ff0477ac */ /* 0x000e2e0008000800 */
[----:B-----5:R-:W-:-:S07]  /*0960*/  DFMA R14, R22, R18, R14 ;  /* 0x00000012160e722b */ /* 0x020fce000000000e */
[----:B------:R1:W-:Y:S01]  /*0970*/  STG.E.64 desc[UR6][R10.64], R14 ;  /* 0x0000000e0a007986 */ /* 0x0003e2000c101b06 */
[----:B0-----:R-:W-:Y:S01]  /*0980*/  UISETP.NE.AND UP0, UPT, UR4, URZ, UPT ;  /* 0x000000ff0400728c */ /* 0x001fe2000bf05270 */
[----:B------:R-:W-:Y:S08]  /*0990*/  BAR.SYNC.DEFER_BLOCKING 0x0 ;  /* 0x0000000000007b1d */ /* 0x000ff00000010000 */
[----:B------:R-:W-:Y:S05]  /*09a0*/  BRA.U !UP0, `(.L_x_2) ;  /* 0x0000000908f07547 */ /* 0x000fea000b800000 */
[----:B------:R-:W-:Y:S02]  /*09b0*/  UIADD3 UR5, UPT, UPT, -UR4, 0x1, URZ ;  /* 0x0000000104057890 */ /* 0x000fe4000fffe1ff */
[----:B------:R-:W-:-:S12]  /*09c0*/  ULEA UR4, -UR4, URZ, 0x1 ;  /* 0x000000ff04047291 */ /* 0x000fd8000f8e09ff */
.L_x_7:
[----:B------:R-:W-:Y:S06]  /*09d0*/  BAR.SYNC.DEFER_BLOCKING 0x0 ;  /* 0x0000000000007b1d */ /* 0x000fec0000010000 */
[----:B0-----:R0:W5:Y:S01]  /*09e0*/  LDG.E.64 R16, desc[UR6][R10.64] ;  /* 0x000000060a107981 */ /* 0x001162000c1e1b00 */
[----:B-1----:R-:W1:Y:S01]  /*09f0*/  MUFU.RCP64H R15, R7 ;  /* 0x00000007000f7308 */ /* 0x002e620000001800 */
[----:B------:R-:W-:-:S07]  /*0a00*/  IMAD.MOV.U32 R14, RZ, RZ, 0x1 ;  /* 0x00000001ff0e7424 */ /* 0x000fce00078e00ff */
[----:B------:R-:W2:Y:S01]  /*0a10*/  I2F.F64 R24, UR5 ;  /* 0x0000000500187d12 */ /* 0x000ea20008201c00 */
[----:B-1----:R-:W-:Y:S02]  /*0a20*/  DFMA R18, R14, -R6, 1 ;  /* 0x3ff000000e12742b */ /* 0x002fe40000000806 */
[----:B--2---:R-:W-:-:S06]  /*0a30*/  DFMA R24, R24, R24, R12 ;  /* 0x000000181818722b */ /* 0x004fcc000000000c */
[----:B------:R-:W-:-:S08]  /*0a40*/  DFMA R18, R18, R18, R18 ;  /* 0x000000121212722b */ /* 0x000fd00000000012 */
[----:B------:R-:W-:Y:S01]  /*0a50*/  DFMA R18, R14, R18, R14 ;  /* 0x000000120e12722b */ /* 0x000fe2000000000e */
[----:B------:R-:W-:-:S07]  /*0a60*/  FSETP.GEU.AND P1, PT, |R25|, 6.5827683646048100446e-37, PT ;  /* 0x036000001900780b */ /* 0x000fce0003f2e200 */
[----:B------:R-:W-:-:S08]  /*0a70*/  DFMA R14, R18, -R6, 1 ;  /* 0x3ff00000120e742b */ /* 0x000fd00000000806 */
        /* <DEDUP_REMOVED lines=11> */
.L_x_3:
[----:B------:R-:W0:Y:S01]  /*0b30*/  LDC.64 R14, c[0x0][0x388] ;  /* 0x0000e200ff0e7b82 */ /* 0x000e220000000a00 */
[----:B------:R-:W-:-:S04]  /*0b40*/  VIADD R21, R0, 0x1 ;  /* 0x0000000100157836 */ /* 0x000fc80000000000 */
[----:B0-----:R-:W-:-:S05]  /*0b50*/  IMAD.WIDE R14, R21, 0x8, R14 ;  /* 0x00000008150e7825 */ /* 0x001fca00078e020e */
[----:B------:R0:W5:Y:S01]  /*0b60*/  LDG.E.64 R20, desc[UR6][R14.64] ;  /* 0x000000060e147981 */ /* 0x000162000c1e1b00 */
[----:B------:R-:W-:Y:S01]  /*0b70*/  MOV R22, 0x652b82fe ;  /* 0x652b82fe00167802 */ /* 0x000fe20000000f00 */
[----:B------:R-:W-:Y:S01]  /*0b80*/  IMAD.MOV.U32 R23, RZ, RZ, 0x3ff71547 ;  /* 0x3ff71547ff177424 */ /* 0x000fe200078e00ff */
[----:B------:R-:W-:Y:S01]  /*0b90*/  UMOV UR8, 0xfefa39ef ;  /* 0xfefa39ef00087882 */ /* 0x000fe20000000000 */
[----:B------:R-:W-:Y:S01]  /*0ba0*/  UMOV UR9, 0x3fe62e42 ;  /* 0x3fe62e4200097882 */ /* 0x000fe20000000000 */
[----:B------:R-:W-:-:S03]  /*0bb0*/  DADD R28, -RZ, -R18 ;  /* 0x00000000ff1c7229 */ /* 0x000fc60000000912 */
[----:B------:R-:W-:-:S07]  /*0bc0*/  DFMA R22, R18, -R22, 6.75539944105574400000e+15 ;  /* 0x433800001216742b */ /* 0x000fce0000000816 */
[----:B------:R-:W-:Y:S01]  /*0bd0*/  IMAD.MOV.U32 R30, RZ, RZ, R29 ;  /* 0x000000ffff1e7224 */ /* 0x000fe200078e001d */
[----:B------:R-:W-:-:S04]  /*0be0*/  DADD R24, R22, -6.75539944105574400000e+15 ;  /* 0xc338000016187429 */ /* 0x000fc80000000000 */
[----:B------:R-:W-:-:S04]  /*0bf0*/  FSETP.GEU.AND P0, PT, |R30|, 4.1917929649353027344, PT ;  /* 0x4086232b1e00780b */ /* 0x000fc80003f0e200 */
[----:B------:R-:W-:Y:S01]  /*0c00*/  DFMA R26, R24, -UR8, -R18 ;  /* 0x80000008181a7c2b */ /* 0x000fe20008000812 */
[----:B------:R-:W-:Y:S01]  /*0c10*/  UMOV UR8, 0x3b39803f ;  /* 0x3b39803f00087882 */ /* 0x000fe20000000000 */
[----:B------:R-:W-:-:S06]  /*0c20*/  UMOV UR9, 0x3c7abc9e ;  /* 0x3c7abc9e00097882 */ /* 0x000fcc0000000000 */
[----:B------:R-:W-:Y:S01]  /*0c30*/  DFMA R24, R24, -UR8, R26 ;  /* 0x8000000818187c2b */ /* 0x000fe2000800001a */
[----:B------:R-:W-:Y:S01]  /*0c40*/  UMOV UR8, 0x69ce2bdf ;  /* 0x69ce2bdf00087882 */ /* 0x000fe20000000000 */
[----:B------:R-:W-:Y:S01]  /*0c50*/  IMAD.MOV.U32 R26, RZ, RZ, -0x35dec16 ;  /* 0xfca213eaff1a7424 */ /* 0x000fe200078e00ff */
[----:B------:R-:W-:Y:S01]  /*0c60*/  UMOV UR9, 0x3e5ade15 ;  /* 0x3e5ade1500097882 */ /* 0x000fe20000000000 */
[----:B------:R-:W-:-:S06]  /*0c70*/  IMAD.MOV.U32 R27, RZ, RZ, 0x3e928af3 ;  /* 0x3e928af3ff1b7424 */ /* 0x000fcc00078e00ff */
        /* <DEDUP_REMOVED lines=31> */
[----:B0-----:R-:W-:Y:S07]  /*0e70*/  @!P0 BRA `(.L_x_4) ;  /* 0x0000000000348947 */ /* 0x001fee0003800000 */
        /* <DEDUP_REMOVED lines=13> */
.L_x_4:
[----:B------:R-:W-:-:S08]  /*0f50*/  DMUL R24, R24, R28 ;  /* 0x0000001c18187228 */ /* 0x000fd00000000000 */
[----:B-----5:R-:W-:-:S07]  /*0f60*/  DFMA R20, R24, R20, R16 ;  /* 0x000000141814722b */ /* 0x020fce0000000010 */
[----:B------:R0:W-:Y:S01]  /*0f70*/  STG.E.64 desc[UR6][R10.64], R20 ;  /* 0x000000140a007986 */ /* 0x0001e2000c101b06 */
[----:B------:R-:W-:Y:S08]  /*0f80*/  BAR.SYNC.DEFER_BLOCKING 0x0 ;  /* 0x0000000000007b1d */ /* 0x000ff00000010000 */
[----:B------:R-:W-:Y:S06]  /*0f90*/  BAR.SYNC.DEFER_BLOCKING 0x0 ;  /* 0x0000000000007b1d */ /* 0x000fec0000010000 */
[----:B------:R1:W5:Y:S01]  /*0fa0*/  LDG.E.64 R16, desc[UR6][R10.64] ;  /* 0x000000060a107981 */ /* 0x000362000c1e1b00 */
[----:B------:R-:W2:Y:S01]  /*0fb0*/  MUFU.RCP64H R19, R7 ;  /* 0x0000000700137308 */ /* 0x000ea20000001800 */
[----:B------:R-:W-:Y:S01]  /*0fc0*/  IMAD.MOV.U32 R18, RZ, RZ, 0x1 ;  /* 0x00000001ff127424 */ /* 0x000fe200078e00ff */
[----:B------:R-:W-:-:S09]  /*0fd0*/  UIADD3 UR8, UPT, UPT, UR5, 0x1, URZ ;  /* 0x0000000105087890 */ /* 0x000fd2000fffe0ff */
[----:B------:R-:W3:Y:S01]  /*0fe0*/  I2F.F64 R24, UR8 ;  /* 0x0000000800187d12 */ /* 0x000ee20008201c00 */
[----:B--2---:R-:W-:-:S08]  /*0ff0*/  DFMA R22, R18, -R6, 1 ;  /* 0x3ff000001216742b */ /* 0x004fd00000000806 */
[----:B------:R-:W-:Y:S02]  /*1000*/  DFMA R22, R22, R22, R22 ;  /* 0x000000161616722b */ /* 0x000fe40000000016 */
[----:B---3--:R-:W-:-:S06]  /*1010*/  DFMA R24, R24, R24, R12 ;  /* 0x000000181818722b */ /* 0x008fcc000000000c */
[----:B------:R-:W-:-:S04]  /*1020*/  DFMA R22, R18, R22, R18 ;  /* 0x000000161216722b */ /* 0x000fc80000000012 */
[----:B------:R-:W-:-:S04]  /*1030*/  FSETP.GEU.AND P1, PT, |R25|, 6.5827683646048100446e-37, PT ;  /* 0x036000001900780b */ /* 0x000fc80003f2e200 */
[----:B------:R-:W-:-:S08]  /*1040*/  DFMA R18, R22, -R6, 1 ;  /* 0x3ff000001612742b */ /* 0x000fd00000000806 */
[----:B------:R-:W-:-:S08]  /*1050*/  DFMA R22, R22, R18, R22 ;  /* 0x000000121616722b */ /* 0x000fd00000000016 */
[----:B------:R-:W-:-:S08]  /*1060*/  DMUL R18, R22, R24 ;  /* 0x0000001816127228 */ /* 0x000fd00000000000 */
[----:B0-----:R-:W-:-:S08]  /*1070*/  DFMA R20, R18, -R6, R24 ;  /* 0x800000061214722b */ /* 0x001fd00000000018 */
[----:B------:R-:W-:-:S10]  /*1080*/  DFMA R18, R22, R20, R18 ;  /* 0x000000141612722b */ /* 0x000fd40000000012 */
[----:B------:R-:W-:-:S05]  /*1090*/  FFMA R20, RZ, R7, R19 ;  /* 0x00000007ff147223 */ /* 0x000fca0000000013 */
[----:B------:R-:W-:-:S13]  /*10a0*/  FSETP.GT.AND P0, PT, |R20|, 1.469367938527859385e-39, PT ;  /* 0x001000001400780b */ /* 0x000fda0003f04200 */
[----:B-1----:R-:W-:Y:S05]  /*10b0*/  @P0 BRA P1, `(.L_x_5) ;  /* 0x0000000000100947 */ /* 0x002fea0000800000 */
[----:B------:R-:W-:Y:S01]  /*10c0*/  MOV R20, R6 ;  /* 0x0000000600147202 */ /* 0x000fe20000000f00 */
[----:B------:R-:W-:Y:S01]  /*10d0*/  IMAD.MOV.U32 R21, RZ, RZ, R7 ;  /* 0x000000ffff157224 */ /* 0x000fe200078e0007 */
[----:B------:R-:W-:-:S07]  /*10e0*/  MOV R32, 0x1100 ;  /* 0x0000110000207802 */ /* 0x000fce0000000f00 */
[----:B-----5:R-:W-:Y:S05]  /*10f0*/  CALL.REL.NOINC `($__internal_0_$__cuda_sm20_div_rn_f64_full) ;  /* 0x0000000400307944 */ /* 0x020fea0003c00000 */
.L_x_5:
[----:B------:R-:W-:Y:S01]  /*1100*/  IMAD.MOV.U32 R20, RZ, RZ, 0x652b82fe ;  /* 0x652b82feff147424 */ /* 0x000fe200078e00ff */
[----:B------:R-:W-:Y:S01]  /*1110*/  UMOV UR8, 0xfefa39ef ;  /* 0xfefa39ef00087882 */ /* 0x000fe20000000000 */
[----:B------:R-:W-:Y:S01]  /*1120*/  IMAD.MOV.U32 R21, RZ, RZ, 0x3ff71547 ;  /* 0x3ff71547ff157424 */ /* 0x000fe200078e00ff */
[----:B------:R-:W-:Y:S01]  /*1130*/  UMOV UR9, 0x3fe62e42 ;  /* 0x3fe62e4200097882 */ /* 0x000fe20000000000 */
[----:B------:R-:W-:-:S04]  /*1140*/  DADD R26, -RZ, -R18 ;  /* 0x00000000ff1a7229 */ /* 0x000fc80000000912 */
[----:B------:R-:W-:-:S06]  /*1150*/  DFMA R20, R18, -R20, 6.75539944105574400000e+15 ;  /* 0x433800001214742b */ /* 0x000fcc0000000814 */
[----:B------:R-:W-:Y:S02]  /*1160*/  FSETP.GEU.AND P0, PT, |R27|, 4.1917929649353027344, PT ;  /* 0x4086232b1b00780b */ /* 0x000fe40003f0e200 */
[----:B------:R-:W-:-:S08]  /*1170*/  DADD R22, R20, -6.75539944105574400000e+15 ;  /* 0xc338000014167429 */ /* 0x000fd00000000000 */
        /* <DEDUP_REMOVED lines=34> */
[----:B------:R-:W-:-:S10]  /*13a0*/  DFMA R22, R22, R24, 1 ;  /* 0x3ff000001616742b */ /* 0x000fd40000000018 */
[----:B------:R-:W-:Y:S02]  /*13b0*/  IMAD R25, R20, 0x100000, R23 ;  /* 0x0010000014197824 */ /* 0x000fe400078e0217 */
[----:B------:R-:W-:Y:S01]  /*13c0*/  IMAD.MOV.U32 R24, RZ, RZ, R22 ;  /* 0x000000ffff187224 */ /* 0x000fe200078e0016 */
[----:B------:R-:W-:Y:S06]  /*13d0*/  @!P0 BRA `(.L_x_6) ;  /* 0x0000000000348947 */ /* 0x000fec0003800000 */
[----:B------:R-:W-:Y:S01]  /*13e0*/  FSETP.GEU.AND P1, PT, |R27|, 4.2275390625, PT ;  /* 0x408748001b00780b */ /* 0x000fe20003f2e200 */
[C---:B------:R-:W-:Y:S02]  /*13f0*/  DADD R24, -R18.reuse, +INF ;  /* 0x7ff0000012187429 */ /* 0x040fe40000000100 */
[----:B------:R-:W-:-:S08]  /*1400*/  DSETP.GT.AND P0, PT, R18, RZ, PT ;  /* 0x000000ff1200722a */ /* 0x000fd00003f04000 */
[----:B------:R-:W-:Y:S02]  /*1410*/  FSEL R24, R24, RZ, !P0 ;  /* 0x000000ff18187208 */ /* 0x000fe40004000000 */
[----:B------:R-:W-:Y:S01]  /*1420*/  FSEL R25, R25, RZ, !P0 ;  /* 0x000000ff19197208 */ /* 0x000fe20004000000 */
[----:B------:R-:W-:Y:S06]  /*1430*/  @P1 BRA `(.L_x_6) ;  /* 0x00000000001c1947 */ /* 0x000fec0003800000 */
[----:B------:R-:W-:Y:S02]  /*1440*/  LEA.HI R21, R20, R20, RZ, 0x1 ;  /* 0x0000001414157211 */ /* 0x000fe400078f08ff */
[----:B------:R-:W-:Y:S02]  /*1450*/  MOV R24, RZ ;  /* 0x000000ff00187202 */ /* 0x000fe40000000f00 */
[----:B------:R-:W-:-:S05]  /*1460*/  SHF.R.S32.HI R21, RZ, 0x1, R21 ;  /* 0x00000001ff157819 */ /* 0x000fca0000011415 */
[----:B------:R-:W-:Y:S02]  /*1470*/  IMAD.IADD R20, R20, 0x1, -R21 ;  /* 0x0000000114147824 */ /* 0x000fe400078e0a15 */
[----:B------:R-:W-:-:S03]  /*1480*/  IMAD R23, R21, 0x100000, R23 ;  /* 0x0010000015177824 */ /* 0x000fc600078e0217 */
[----:B------:R-:W-:-:S06]  /*1490*/  LEA R25, R20, 0x3ff00000, 0x14 ;  /* 0x3ff0000014197811 */ /* 0x000fcc00078ea0ff */
[----:B------:R-:W-:-:S11]  /*14a0*/  DMUL R24, R22, R24 ;  /* 0x0000001816187228 */ /* 0x000fd60000000000 */
.L_x_6:
[----:B------:R-:W2:Y:S01]  /*14b0*/  LDG.E.64 R14, desc[UR6][R14.64+0x8] ;  /* 0x000008060e0e7981 */ /* 0x000ea2000c1e1b00 */
[----:B------:R-:W-:Y:S01]  /*14c0*/  DADD R18, -R18, 1 ;  /* 0x3ff0000012127429 */ /* 0x000fe20000000100 */
[----:B------:R-:W-:Y:S01]  /*14d0*/  UIADD3 UR4, UPT, UPT, UR4, 0x2, URZ ;  /* 0x0000000204047890 */ /* 0x000fe2000fffe0ff */
[----:B------:R-:W-:Y:S01]  /*14e0*/  VIADD R0, R0, 0x2 ;  /* 0x0000000200007836 */ /* 0x000fe20000000000 */
[----:B------:R-:W-:Y:S02]  /*14f0*/  UIADD3 UR5, UPT, UPT, UR5, 0x2, URZ ;  /* 0x0000000205057890 */ /* 0x000fe4000fffe0ff */
[----:B------:R-:W-:-:S03]  /*1500*/  UISETP.NE.AND UP0, UPT, UR4, URZ, UPT ;  /* 0x000000ff0400728c */ /* 0x000fc6000bf05270 */
[----:B------:R-:W-:-:S08]  /*1510*/  DMUL R18, R18, -40 ;  /* 0xc044000012127828 */ /* 0x000fd00000000000 */
[----:B------:R-:W-:-:S08]  /*1520*/  DMUL R18, R18, R24 ;  /* 0x0000001812127228 */ /* 0x000fd00000000000 */
[----:B--2--5:R-:W-:-:S07]  /*1530*/  DFMA R16, R18, R14, R16 ;  /* 0x0000000e1210722b */ /* 0x024fce0000000010 */
[----:B------:R0:W-:Y:S01]  /*1540*/  STG.E.64 desc[UR6][R10.64], R16 ;  /* 0x000000100a007986 */ /* 0x0001e2000c101b06 */
[----:B------:R-:W-:Y:S06]  /*1550*/  BAR.SYNC.DEFER_BLOCKING 0x0 ;  /* 0x0000000000007b1d */ /* 0x000fec0000010000 */
[----:B------:R-:W-:Y:S05]  /*1560*/  BRA.U UP0, `(.L_x_7) ;  /* 0xfffffff500187547 */ /* 0x000fea000b83ffff */
.L_x_2:
[----:B------:R-:W2:Y:S02]  /*1570*/  LDCU UR4, c[0x0][0x39c] ;  /* 0x00007380ff0477ac */ /* 0x000ea40008000800 */
[C---:B--2---:R-:W-:Y:S01]  /*1580*/  ISETP.NE.AND P0, PT, R5.reuse, UR4, PT ;  /* 0x0000000405007c0c */ /* 0x044fe2000bf05270 */
[----:B------:R-:W-:-:S12]  /*1590*/  VIADD R5, R5, 0x1 ;  /* 0x0000000105057836 */ /* 0x000fd80000000000 */
[----:B------:R-:W-:Y:S05]  /*15a0*/  @P0 BRA `(.L_x_8) ;  /* 0xffffffec00740947 */ /* 0x000fea000383ffff */
[----:B------:R-:W-:Y:S05]  /*15b0*/  EXIT ;  /* 0x000000000000794d */ /* 0x000fea0003800000 */
        .weak           $__internal_0_$__cuda_sm20_div_rn_f64_full
        .type           $__internal_0_$__cuda_sm20_div_rn_f64_full,@function
        .size           $__internal_0_$__cuda_sm20_div_rn_f64_full,(.L_x_15 - $__internal_0_$__cuda_sm20_div_rn_f64_full)
$__internal_0_$__cuda_sm20_div_rn_f64_full:
[C---:B------:R-:W-:Y:S01]  /*15c0*/  FSETP.GEU.AND P0, PT, |R21|.reuse, 1.469367938527859385e-39, PT ;  /* 0x001000001500780b */ /* 0x040fe20003f0e200 */
[----:B------:R-:W-:Y:S01]  /*15d0*/  IMAD.MOV.U32 R28, RZ, RZ, 0x1 ;  /* 0x00000001ff1c7424 */ /* 0x000fe200078e00ff */
[C---:B------:R-:W-:Y:S01]  /*15e0*/  LOP3.LUT R18, R21.reuse, 0x800fffff, RZ, 0xc0, !PT ;  /* 0x800fffff15127812 */ /* 0x040fe200078ec0ff */
[----:B------:R-:W-:Y:S01]  /*15f0*/  IMAD.MOV.U32 R35, RZ, RZ, 0x1ca00000 ;  /* 0x1ca00000ff237424 */ /* 0x000fe200078e00ff */
[----:B------:R-:W-:Y:S02]  /*1600*/  LOP3.LUT R33, R21, 0x7ff00000, RZ, 0xc0, !PT ;  /* 0x7ff0000015217812 */ /* 0x000fe400078ec0ff */
[----:B------:R-:W-:Y:S01]  /*1610*/  LOP3.LUT R19, R18, 0x3ff00000, RZ, 0xfc, !PT ;  /* 0x3ff0000012137812 */ /* 0x000fe200078efcff */
[----:B------:R-:W-:-:S06]  /*1620*/  IMAD.MOV.U32 R18, RZ, RZ, R20 ;  /* 0x000000ffff127224 */ /* 0x000fcc00078e0014 */
[----:B------:R-:W-:-:S06]  /*1630*/  @!P0 DMUL R18, R20, 8.98846567431157953865e+307 ;  /* 0x7fe0000014128828 */ /* 0x000fcc0000000000 */
[----:B------:R-:W0:Y:S02]  /*1640*/  MUFU.RCP64H R29, R19 ;  /* 0x00000013001d7308 */ /* 0x000e240000001800 */
[----:B0-----:R-:W-:-:S08]  /*1650*/  DFMA R22, R28, -R18, 1 ;  /* 0x3ff000001c16742b */ /* 0x001fd00000000812 */
[----:B------:R-:W-:-:S08]  /*1660*/  DFMA R22, R22, R22, R22 ;  /* 0x000000161616722b */ /* 0x000fd00000000016 */
[----:B------:R-:W-:Y:S01]  /*1670*/  DFMA R28, R28, R22, R28 ;  /* 0x000000161c1c722b */ /* 0x000fe2000000001c */
[----:B------:R-:W-:Y:S02]  /*1680*/  IMAD.MOV.U32 R23, RZ, RZ, R25 ;  /* 0x000000ffff177224 */ /* 0x000fe400078e0019 */
[----:B------:R-:W-:-:S03]  /*1690*/  IMAD.MOV.U32 R22, RZ, RZ, R24 ;  /* 0x000000ffff167224 */ /* 0x000fc600078e0018 */
[----:B------:R-:W-:Y:S02]  /*16a0*/  LOP3.LUT R34, R23, 0x7ff00000, RZ, 0xc0, !PT ;  /* 0x7ff0000017227812 */ /* 0x000fe400078ec0ff */
[----:B------:R-:W-:Y:S01]  /*16b0*/  DFMA R26, R28, -R18, 1 ;  /* 0x3ff000001c1a742b */ /* 0x000fe20000000812 */
[----:B------:R-:W-:Y:S01]  /*16c0*/  IMAD.MOV.U32 R24, RZ, RZ, R22 ;  /* 0x000000ffff187224 */ /* 0x000fe200078e0016 */
[----:B------:R-:W-:Y:S01]  /*16d0*/  ISETP.GE.U32.AND P1, PT, R34, R33, PT ;  /* 0x000000212200720c */ /* 0x000fe20003f26070 */
[----:B------:R-:W-:-:S03]  /*16e0*/  IMAD.MOV.U32 R36, RZ, RZ, R34 ;  /* 0x000000ffff247224 */ /* 0x000fc600078e0022 */
[----:B------:R-:W-:Y:S02]  /*16f0*/  SEL R25, R35, 0x63400000, !P1 ;  /* 0x6340000023197807 */ /* 0x000fe40004800000 */
[----:B------:R-:W-:Y:S01]  /*1700*/  DFMA R26, R28, R26, R28 ;  /* 0x0000001a1c1a722b */ /* 0x000fe2000000001c */
[----:B------:R-:W-:Y:S02]  /*1710*/  FSETP.GEU.AND P1, PT, |R23|, 1.469367938527859385e-39, PT ;  /* 0x001000001700780b */ /* 0x000fe40003f2e200 */
[----:B------:R-:W-:-:S11]  /*1720*/  LOP3.LUT R25, R25, 0x800fffff, R23, 0xf8, !PT ;  /* 0x800fffff19197812 */ /* 0x000fd600078ef817 */
[----:B------:R-:W-:Y:S05]  /*1730*/  @P1 BRA `(.L_x_9) ;  /* 0x0000000000201947 */ /* 0x000fea0003800000 */
[----:B------:R-:W-:Y:S02]  /*1740*/  LOP3.LUT R29, R21, 0x7ff00000, RZ, 0xc0, !PT ;  /* 0x7ff00000151d7812 */ /* 0x000fe400078ec0ff */
[----:B------:R-:W-:Y:S02]  /*1750*/  MOV R28, RZ ;  /* 0x000000ff001c7202 */ /* 0x000fe40000000f00 */
[----:B------:R-:W-:-:S04]  /*1760*/  ISETP.GE.U32.AND P1, PT, R34, R29, PT ;  /* 0x0000001d2200720c */ /* 0x000fc80003f26070 */
[----:B------:R-:W-:-:S04]  /*1770*/  SEL R29, R35, 0x63400000, !P1 ;  /* 0x63400000231d7807 */ /* 0x000fc80004800000 */
[----:B------:R-:W-:-:S04]  /*1780*/  LOP3.LUT R29, R29, 0x80000000, R23, 0xf8, !PT ;  /* 0x800000001d1d7812 */ /* 0x000fc800078ef817 */
[----:B------:R-:W-:-:S06]  /*1790*/  LOP3.LUT R29, R29, 0x100000, RZ, 0xfc, !PT ;  /* 0x001000001d1d7812 */ /* 0x000fcc00078efcff */
[----:B------:R-:W-:-:S10]  /*17a0*/  DFMA R24, R24, 2, -R28 ;  /* 0x400000001818782b */ /* 0x000fd4000000081c */
[----:B------:R-:W-:-:S07]  /*17b0*/  LOP3.LUT R36, R25, 0x7ff00000, RZ, 0xc0, !PT ;  /* 0x7ff0000019247812 */ /* 0x000fce00078ec0ff */
.L_x_9:
[----:B------:R-:W-:Y:S01]  /*17c0*/  DMUL R28, R26, R24 ;  /* 0x000000181a1c7228 */ /* 0x000fe20000000000 */
[----:B------:R-:W-:-:S07]  /*17d0*/  @!P0 LOP3.LUT R33, R19, 0x7ff00000, RZ, 0xc0, !PT ;  /* 0x7ff0000013218812 */ /* 0x000fce00078ec0ff */
[----:B------:R-:W-:-:S08]  /*17e0*/  DFMA R30, R28, -R18, R24 ;  /* 0x800000121c1e722b */ /* 0x000fd00000000018 */
[----:B------:R-:W-:Y:S01]  /*17f0*/  DFMA R30, R26, R30, R28 ;  /* 0x0000001e1a1e722b */ /* 0x000fe2000000001c */
[----:B------:R-:W-:-:S05]  /*1800*/  VIADD R26, R36, 0xffffffff ;  /* 0xffffffff241a7836 */ /* 0x000fca0000000000 */
[----:B------:R-:W-:Y:S01]  /*1810*/  ISETP.GT.U32.AND P0, PT, R26, 0x7feffffe, PT ;  /* 0x7feffffe1a00780c */ /* 0x000fe20003f04070 */
[----:B------:R-:W-:-:S05]  /*1820*/  VIADD R26, R33, 0xffffffff ;  /* 0xffffffff211a7836 */ /* 0x000fca0000000000 */
[----:B------:R-:W-:-:S13]  /*1830*/  ISETP.GT.U32.OR P0, PT, R26, 0x7feffffe, P0 ;  /* 0x7feffffe1a00780c */ /* 0x000fda0000704470 */
[----:B------:R-:W-:Y:S05]  /*1840*/  @P0 BRA `(.L_x_10) ;  /* 0x00000000006c0947 */ /* 0x000fea0003800000 */
[----:B------:R-:W-:-:S04]  /*1850*/  LOP3.LUT R23, R21, 0x7ff00000, RZ, 0xc0, !PT ;  /* 0x7ff0000015177812 */ /* 0x000fc800078ec0ff */
[CC--:B------:R-:W-:Y:S02]  /*1860*/  VIADDMNMX R22, R34.reuse, -R23.reuse, 0xb9600000, !PT ;  /* 0xb960000022167446 */ /* 0x0c0fe40007800917 */
[----:B------:R-:W-:Y:S02]  /*1870*/  ISETP.GE.U32.AND P0, PT, R34, R23, PT ;  /* 0x000000172200720c */ /* 0x000fe40003f06070 */
[----:B------:R-:W-:Y:S02]  /*1880*/  VIMNMX R22, PT, PT, R22, 0x46a00000, PT ;  /* 0x46a0000016167848 */ /* 0x000fe40003fe0100 */
[----:B------:R-:W-:-:S05]  /*1890*/  SEL R35, R35, 0x63400000, !P0 ;  /* 0x6340000023237807 */ /* 0x000fca0004000000 */
[----:B------:R-:W-:Y:S02]  /*18a0*/  IMAD.IADD R28, R22, 0x1, -R35 ;  /* 0x00000001161c7824 */ /* 0x000fe400078e0a23 */
[----:B------:R-:W-:Y:S02]  /*18b0*/  IMAD.MOV.U32 R22, RZ, RZ, RZ ;  /* 0x000000ffff167224 */ /* 0x000fe400078e00ff */
[----:B------:R-:W-:-:S06]  /*18c0*/  VIADD R23, R28, 0x7fe00000 ;  /* 0x7fe000001c177836 */ /* 0x000fcc0000000000 */
[----:B------:R-:W-:-:S10]  /*18d0*/  DMUL R26, R30, R22 ;  /* 0x000000161e1a7228 */ /* 0x000fd40000000000 */
[----:B------:R-:W-:-:S13]  /*18e0*/  FSETP.GTU.AND P0, PT, |R27|, 1.469367938527859385e-39, PT ;  /* 0x001000001b00780b */ /* 0x000fda0003f0c200 */
[----:B------:R-:W-:Y:S05]  /*18f0*/  @P0 BRA `(.L_x_11) ;  /* 0x0000000000940947 */ /* 0x000fea0003800000 */
[----:B------:R-:W-:Y:S01]  /*1900*/  DFMA R18, R30, -R18, R24 ;  /* 0x800000121e12722b */ /* 0x000fe20000000018 */
[----:B------:R-:W-:-:S09]  /*1910*/  IMAD.MOV.U32 R22, RZ, RZ, RZ ;  /* 0x000000ffff167224 */ /* 0x000fd200078e00ff */
[C---:B------:R-:W-:Y:S02]  /*1920*/  FSETP.NEU.AND P0, PT, R19.reuse, RZ, PT ;  /* 0x000000ff1300720b */ /* 0x040fe40003f0d000 */
[----:B------:R-:W-:-:S04]  /*1930*/  LOP3.LUT R21, R19, 0x80000000, R21, 0x48, !PT ;  /* 0x8000000013157812 */ /* 0x000fc800078e4815 */
[----:B------:R-:W-:-:S07]  /*1940*/  LOP3.LUT R23, R21, R23, RZ, 0xfc, !PT ;  /* 0x0000001715177212 */ /* 0x000fce00078efcff */
[----:B------:R-:W-:Y:S05]  /*1950*/  @!P0 BRA `(.L_x_11) ;  /* 0x00000000007c8947 */ /* 0x000fea0003800000 */
[----:B------:R-:W-:Y:S01]  /*1960*/  IMAD.MOV R19, RZ, RZ, -R28 ;  /* 0x000000ffff137224 */ /* 0x000fe200078e0a1c */
[----:B------:R-:W-:Y:S01]  /*1970*/  DMUL.RP R22, R30, R22 ;  /* 0x000000161e167228 */ /* 0x000fe20000008000 */
[----:B------:R-:W-:-:S06]  /*1980*/  IMAD.MOV.U32 R18, RZ, RZ, RZ ;  /* 0x000000ffff127224 */ /* 0x000fcc00078e00ff */
[----:B------:R-:W-:-:S03]  /*1990*/  DFMA R18, R26, -R18, R30 ;  /* 0x800000121a12722b */ /* 0x000fc6000000001e */
[----:B------:R-:W-:-:S03]  /*19a0*/  LOP3.LUT R21, R23, R21, RZ, 0x3c, !PT ;  /* 0x0000001517157212 */ /* 0x000fc600078e3cff */
[----:B------:R-:W-:-:S04]  /*19b0*/  IADD3 R18, PT, PT, -R28, -0x43300000, RZ ;  /* 0xbcd000001c127810 */ /* 0x000fc80007ffe1ff */
[----:B------:R-:W-:-:S04]  /*19c0*/  FSETP.NEU.AND P0, PT, |R19|, R18, PT ;  /* 0x000000121300720b */ /* 0x000fc80003f0d200 */
[----:B------:R-:W-:Y:S02]  /*19d0*/  FSEL R26, R22, R26, !P0 ;  /* 0x0000001a161a7208 */ /* 0x000fe40004000000 */
[----:B------:R-:W-:Y:S01]  /*19e0*/  FSEL R27, R21, R27, !P0 ;  /* 0x0000001b151b7208 */ /* 0x000fe20004000000 */
[----:B------:R-:W-:Y:S06]  /*19f0*/  BRA `(.L_x_11) ;  /* 0x0000000000547947 */ /* 0x000fec0003800000 */
.L_x_10:
[----:B------:R-:W-:-:S14]  /*1a00*/  DSETP.NAN.AND P0, PT, R22, R22, PT ;  /* 0x000000161600722a */ /* 0x000fdc0003f08000 */
[----:B------:R-:W-:Y:S05]  /*1a10*/  @P0 BRA `(.L_x_12) ;  /* 0x0000000000440947 */ /* 0x000fea0003800000 */
[----:B------:R-:W-:-:S14]  /*1a20*/  DSETP.NAN.AND P0, PT, R20, R20, PT ;  /* 0x000000141400722a */ /* 0x000fdc0003f08000 */
[----:B------:R-:W-:Y:S05]  /*1a30*/  @P0 BRA `(.L_x_13) ;  /* 0x0000000000300947 */ /* 0x000fea0003800000 */
[----:B------:R-:W-:Y:S01]  /*1a40*/  ISETP.NE.AND P0, PT, R36, R33, PT ;  /* 0x000000212400720c */ /* 0x000fe20003f05270 */
[----:B------:R-:W-:Y:S01]  /*1a50*/  IMAD.MOV.U32 R26, RZ, RZ, 0x0 ;  /* 0x00000000ff1a7424 */ /* 0x000fe200078e00ff */
[----:B------:R-:W-:-:S11]  /*1a60*/  MOV R27, 0xfff80000 ;  /* 0xfff80000001b7802 */ /* 0x000fd60000000f00 */
[----:B------:R-:W-:Y:S05]  /*1a70*/  @!P0 BRA `(.L_x_11) ;  /* 0x0000000000348947 */ /* 0x000fea0003800000 */
[----:B------:R-:W-:Y:S02]  /*1a80*/  ISETP.NE.AND P0, PT, R36, 0x7ff00000, PT ;  /* 0x7ff000002400780c */ /* 0x000fe40003f05270 */
[----:B------:R-:W-:Y:S02]  /*1a90*/  LOP3.LUT R27, R23, 0x80000000, R21, 0x48, !PT ;  /* 0x80000000171b7812 */ /* 0x000fe400078e4815 */
[----:B------:R-:W-:-:S13]  /*1aa0*/  ISETP.EQ.OR P0, PT, R33, RZ, !P0 ;  /* 0x000000ff2100720c */ /* 0x000fda0004702670 */
[----:B------:R-:W-:Y:S01]  /*1ab0*/  @P0 LOP3.LUT R18, R27, 0x7ff00000, RZ, 0xfc, !PT ;  /* 0x7ff000001b120812 */ /* 0x000fe200078efcff */
[----:B------:R-:W-:Y:S02]  /*1ac0*/  @!P0 IMAD.MOV.U32 R26, RZ, RZ, RZ ;  /* 0x000000ffff1a8224 */ /* 0x000fe400078e00ff */
[----:B------:R-:W-:Y:S02]  /*1ad0*/  @P0 IMAD.MOV.U32 R26, RZ, RZ, RZ ;  /* 0x000000ffff1a0224 */ /* 0x000fe400078e00ff */
[----:B------:R-:W-:Y:S01]  /*1ae0*/  @P0 IMAD.MOV.U32 R27, RZ, RZ, R18 ;  /* 0x000000ffff1b0224 */ /* 0x000fe200078e0012 */
[----:B------:R-:W-:Y:S06]  /*1af0*/  BRA `(.L_x_11) ;  /* 0x0000000000147947 */ /* 0x000fec0003800000 */
.L_x_13:
[----:B------:R-:W-:Y:S01]  /*1b00*/  LOP3.LUT R27, R21, 0x80000, RZ, 0xfc, !PT ;  /* 0x00080000151b7812 */ /* 0x000fe200078efcff */
[----:B------:R-:W-:Y:S01]  /*1b10*/  IMAD.MOV.U32 R26, RZ, RZ, R20 ;  /* 0x000000ffff1a7224 */ /* 0x000fe200078e0014 */
[----:B------:R-:W-:Y:S06]  /*1b20*/  BRA `(.L_x_11) ;  /* 0x0000000000087947 */ /* 0x000fec0003800000 */
.L_x_12:
[----:B------:R-:W-:Y:S01]  /*1b30*/  LOP3.LUT R27, R23, 0x80000, RZ, 0xfc, !PT ;  /* 0x00080000171b7812 */ /* 0x000fe200078efcff */
[----:B------:R-:W-:-:S07]  /*1b40*/  IMAD.MOV.U32 R26, RZ, RZ, R22 ;  /* 0x000000ffff1a7224 */ /* 0x000fce00078e0016 */
.L_x_11:
[----:B------:R-:W-:Y:S02]  /*1b50*/  IMAD.MOV.U32 R33, RZ, RZ, 0x0 ;  /* 0x00000000ff217424 */ /* 0x000fe400078e00ff */
[----:B------:R-:W-:Y:S02]  /*1b60*/  IMAD.MOV.U32 R18, RZ, RZ, R26 ;  /* 0x000000ffff127224 */ /* 0x000fe400078e001a */
[----:B------:R-:W-:Y:S01]  /*1b70*/  IMAD.MOV.U32 R19, RZ, RZ, R27 ;  /* 0x000000ffff137224 */ /* 0x000fe200078e001b */
[----:B------:R-:W-:Y:S06]  /*1b80*/  RET.REL.NODEC R32 `(_Z16dosharpen_kernelPdS_iiii) ;  /* 0xffffffe4201c7950 */ /* 0x000fec0003c3ffff */
.L_x_14:
[----:B------:R-:W-:-:S00]  /*1b90*/  BRA `(.L_x_14) ;  /* 0xfffffffc00fc7947 */ /* 0x000fc0000383ffff */
[----:B------:R-:W-:-:S00]  /*1ba0*/  NOP ;  /* 0x0000000000007918 */ /* 0x000fc00000000000 */
        /* <DEDUP_REMOVED lines=13> */
.L_x_15:


//--------------------- .nv.shared.reserved.0     --------------------------
	.section	.nv.shared.reserved.0,"aw",@nobits
	.weak		__nv_reservedSMEM_offset_0_alias
	.size		__nv_reservedSMEM_offset_0_alias, 0, 64
	.other		__nv_reservedSMEM_offset_0_alias,@"STO_CUDA_RESERVED_SHARED STV_DEFAULT"
__nv_reservedSMEM_offset_0_alias:
	.zero		0
	.zero		64


//--------------------- .nv.constant0._Z16dosharpen_kernelPdS_iiii --------------------------
	.section	.nv.constant0._Z16dosharpen_kernelPdS_iiii,"a",@progbits
	.sectionflags	@""
	.align	4
.nv.constant0._Z16dosharpen_kernelPdS_iiii:
	.zero		928


//--------------------- SYMBOLS --------------------------

	.type		.nv.reservedSmem.offset0,@object
	.size		.nv.reservedSmem.offset0,0x4
